	.headerflags	@"EF_CUDA_TEXMODE_UNIFIED EF_CUDA_64BIT_ADDRESS EF_CUDA_SM89 EF_CUDA_VIRTUAL_SM(EF_CUDA_SM89)"
	.elftype	@"ET_EXEC"


//--------------------- .nv.info                  --------------------------
	.section	.nv.info,"",@"SHT_CUDA_INFO"
	.align	4


	//----- nvinfo : EIATTR_REGCOUNT
	.align		4
        /*0000*/ 	.byte	0x04, 0x2f
        /*0002*/ 	.short	(.L_2 - .L_1)
	.align		4
.L_1:
        /*0004*/ 	.word	index@(triton__0d1de)
        /*0008*/ 	.word	0x00000016


	//----- nvinfo : EIATTR_MAX_STACK_SIZE
	.align		4
.L_2:
        /*000c*/ 	.byte	0x04, 0x23
        /*000e*/ 	.short	(.L_4 - .L_3)
	.align		4
.L_3:
        /*0010*/ 	.word	index@(triton__0d1de)
        /*0014*/ 	.word	0x00000000


	//----- nvinfo : EIATTR_MIN_STACK_SIZE
	.align		4
.L_4:
        /*0018*/ 	.byte	0x04, 0x12
        /*001a*/ 	.short	(.L_6 - .L_5)
	.align		4
.L_5:
        /*001c*/ 	.word	index@(triton__0d1de)
        /*0020*/ 	.word	0x00000000


	//----- nvinfo : EIATTR_FRAME_SIZE
	.align		4
.L_6:
        /*0024*/ 	.byte	0x04, 0x11
        /*0026*/ 	.short	(.L_8 - .L_7)
	.align		4
.L_7:
        /*0028*/ 	.word	index@(triton__0d1de)
        /*002c*/ 	.word	0x00000000
.L_8:


//--------------------- .nv.info.triton__0d1de    --------------------------
	.section	.nv.info.triton__0d1de,"",@"SHT_CUDA_INFO"
	.align	4


	//----- nvinfo : EIATTR_CUDA_API_VERSION
	.align		4
        /*0000*/ 	.byte	0x04, 0x37
        /*0002*/ 	.short	(.L_10 - .L_9)
.L_9:
        /*0004*/ 	.word	0x0000007b


	//----- nvinfo : EIATTR_PARAM_CBANK
	.align		4
.L_10:
        /*0008*/ 	.byte	0x04, 0x0a
        /*000a*/ 	.short	(.L_12 - .L_11)
	.align		4
.L_11:
        /*000c*/ 	.word	index@(.nv.constant0.triton__0d1de)
        /*0010*/ 	.short	0x0160
        /*0012*/ 	.short	0x0010


	//----- nvinfo : EIATTR_CBANK_PARAM_SIZE
	.align		4
.L_12:
        /*0014*/ 	.byte	0x03, 0x19
        /*0016*/ 	.short	0x0010


	//----- nvinfo : EIATTR_KPARAM_INFO
	.align		4
        /*0018*/ 	.byte	0x04, 0x17
        /*001a*/ 	.short	(.L_14 - .L_13)
.L_13:
        /*001c*/ 	.word	0x00000000
        /*0020*/ 	.short	0x0001
        /*0022*/ 	.short	0x0008
        /*0024*/ 	.byte	0x00, 0xf0, 0x21, 0x00


	//----- nvinfo : EIATTR_KPARAM_INFO
	.align		4
.L_14:
        /*0028*/ 	.byte	0x04, 0x17
        /*002a*/ 	.short	(.L_16 - .L_15)
.L_15:
        /*002c*/ 	.word	0x00000000
        /*0030*/ 	.short	0x0000
        /*0032*/ 	.short	0x0000
        /*0034*/ 	.byte	0x00, 0xf0, 0x21, 0x00


	//----- nvinfo : EIATTR_MAXREG_COUNT
	.align		4
.L_16:
        /*0038*/ 	.byte	0x03, 0x1b
        /*003a*/ 	.short	0x00ff


	//----- nvinfo : EIATTR_EXIT_INSTR_OFFSETS
	.align		4
        /*003c*/ 	.byte	0x04, 0x1c
        /*003e*/ 	.short	(.L_18 - .L_17)


	//   ....[0]....
.L_17:
        /*0040*/ 	.word	0x00000db0


	//----- nvinfo : EIATTR_MAX_THREADS
	.align		4
.L_18:
        /*0044*/ 	.byte	0x04, 0x05
        /*0046*/ 	.short	(.L_20 - .L_19)
.L_19:
        /*0048*/ 	.word	0x00000080
        /*004c*/ 	.word	0x00000001
        /*0050*/ 	.word	0x00000001


	//----- nvinfo : EIATTR_CRS_STACK_SIZE
	.align		4
.L_20:
        /*0054*/ 	.byte	0x04, 0x1e
        /*0056*/ 	.short	(.L_22 - .L_21)
.L_21:
        /*0058*/ 	.word	0x00000000
.L_22:


//--------------------- .nv.rel.action            --------------------------
	.section	.nv.rel.action,"",@"SHT_CUDA_RELOCINFO"
	.align	8
	.sectionentsize	8
        /*0000*/ 	.byte	0x73, 0x00, 0x00, 0x00, 0x00, 0x00, 0x00, 0x00, 0x00, 0x00, 0x00, 0x11, 0x25, 0x00, 0x05, 0x36


//--------------------- .nv.constant0.triton__0d1de --------------------------
	.section	.nv.constant0.triton__0d1de,"a",@progbits
	.align	4
.nv.constant0.triton__0d1de:
	.zero		368


//--------------------- .text.triton__0d1de       --------------------------
	.section	.text.triton__0d1de,"ax",@progbits
	.sectioninfo	@"SHI_REGISTERS=22"
	.align	128
        .global         triton__0d1de
        .type           triton__0d1de,@function
        .size           triton__0d1de,(.L_x_25 - triton__0d1de)
        .other          triton__0d1de,@"STO_CUDA_ENTRY STV_DEFAULT"
triton__0d1de:
.text.triton__0d1de:
[----:B------:R-:W-:-:S02]  /*0000*/  MOV R1, c[0x0][0x28] ;  /* 0x00000a0000017a02 */ /* 0x000fc40000000f00 */
[----:B------:R-:W0:Y:S01]  /*0010*/  S2R R2, SR_CTAID.X ;  /* 0x0000000000027919 */ /* 0x000e220000002500 */
[----:B------:R-:W-:-:S03]  /*0020*/  ULDC.64 UR4, c[0x0][0x118] ;  /* 0x0000460000047ab9 */ /* 0x000fc60000000a00 */
[----:B------:R-:W1:Y:S01]  /*0030*/  S2R R5, SR_TID.X ;  /* 0x0000000000057919 */ /* 0x000e620000002100 */
[----:B0-----:R-:W-:Y:S01]  /*0040*/  IMAD.WIDE R2, R2, 0x400, RZ ;  /* 0x0000040002027825 */ /* 0x001fe200078e02ff */
[----:B-1----:R-:W-:-:S04]  /*0050*/  SHF.L.U32 R5, R5, 0x3, RZ ;  /* 0x0000000305057819 */ /* 0x002fc800000006ff */
[----:B------:R-:W-:-:S04]  /*0060*/  LOP3.LUT R5, R2, 0x3f8, R5, 0xf8, !PT ;  /* 0x000003f802057812 */ /* 0x000fc800078ef805 */
[----:B------:R-:W-:-:S04]  /*0070*/  LEA R2, P0, R5, c[0x0][0x160], 0x1 ;  /* 0x0000580005027a11 */ /* 0x000fc800078008ff */
[----:B------:R-:W-:-:S05]  /*0080*/  LEA.HI.X R3, R5, c[0x0][0x164], R3, 0x1, P0 ;  /* 0x0000590005037a11 */ /* 0x000fca00000f0c03 */
[----:B------:R-:W2:Y:S01]  /*0090*/  LDG.E.128 R4, [R2.64] ;  /* 0x0000000402047981 */ /* 0x000ea2000c1e1d00 */
[----:B------:R-:W-:Y:S01]  /*00a0*/  BSSY B0, `(.L_x_0) ;  /* 0x000001e000007945 */ /* 0x000fe20003800000 */
[C---:B--2---:R-:W-:Y:S02]  /*00b0*/  SHF.L.U32 R0, R4.reuse, 0x10, RZ ;  /* 0x0000001004007819 */ /* 0x044fe400000006ff */
[----:B------:R-:W-:-:S03]  /*00c0*/  PRMT R4, R4, 0x7632, R4 ;  /* 0x0000763204047816 */ /* 0x000fc60000000004 */
[----:B------:R-:W-:Y:S01]  /*00d0*/  FMUL R10, R0, 0.033333335071802139282 ;  /* 0x3d088889000a7820 */ /* 0x000fe20000400000 */
[C---:B------:R-:W-:Y:S02]  /*00e0*/  PRMT R0, R5.reuse, 0x7632, R0 ;  /* 0x0000763205007816 */ /* 0x040fe40000000000 */
[----:B------:R-:W-:Y:S01]  /*00f0*/  SHF.L.U32 R5, R5, 0x10, RZ ;  /* 0x0000001005057819 */ /* 0x000fe200000006ff */
[----:B------:R-:W-:Y:S01]  /*0100*/  FADD.FTZ R11, |R10|, -RZ ;  /* 0x800000ff0a0b7221 */ /* 0x000fe20000010200 */
[----:B------:R-:W-:Y:S02]  /*0110*/  SHF.L.U32 R9, R4, 0x10, RZ ;  /* 0x0000001004097819 */ /* 0x000fe400000006ff */
[----:B------:R-:W-:Y:S01]  /*0120*/  SHF.L.U32 R8, R0, 0x10, RZ ;  /* 0x0000001000087819 */ /* 0x000fe200000006ff */
[----:B------:R-:W-:Y:S01]  /*0130*/  FMUL R4, R5, 0.033333335071802139282 ;  /* 0x3d08888905047820 */ /* 0x000fe20000400000 */
[----:B------:R-:W-:Y:S01]  /*0140*/  FSETP.GE.AND P0, PT, R11, 0.60000002384185791016, PT ;  /* 0x3f19999a0b00780b */ /* 0x000fe20003f06000 */
[----:B------:R-:W-:-:S12]  /*0150*/  FMUL R9, R9, 0.033333335071802139282 ;  /* 0x3d08888909097820 */ /* 0x000fd80000400000 */
[----:B------:R-:W-:Y:S05]  /*0160*/  @!P0 BRA `(.L_x_1) ;  /* 0x000000a000008947 */ /* 0x000fea0003800000 */
[C---:B------:R-:W-:Y:S01]  /*0170*/  FMUL R0, R11.reuse, 2.8853900432586669922 ;  /* 0x4038aa3b0b007820 */ /* 0x040fe20000400000 */
[----:B------:R-:W-:Y:S02]  /*0180*/  MOV R5, 0x3f800000 ;  /* 0x3f80000000057802 */ /* 0x000fe40000000f00 */
[----:B------:R-:W-:-:S03]  /*0190*/  FSETP.GE.AND P0, PT, R11, 9.010913848876953125, PT ;  /* 0x41102cb40b00780b */ /* 0x000fc60003f06000 */
[----:B------:R-:W0:Y:S02]  /*01a0*/  MUFU.EX2 R0, R0 ;  /* 0x0000000000007308 */ /* 0x000e240000000800 */
[----:B0-----:R-:W-:-:S06]  /*01b0*/  FADD R12, R0, 1 ;  /* 0x3f800000000c7421 */ /* 0x001fcc0000000000 */
[----:B------:R-:W0:Y:S02]  /*01c0*/  MUFU.RCP R12, R12 ;  /* 0x0000000c000c7308 */ /* 0x000e240000001000 */
[----:B0-----:R-:W-:-:S05]  /*01d0*/  FFMA.FTZ R5, R12, -2, R5 ;  /* 0xc00000000c057823 */ /* 0x001fca0000010005 */
[----:B------:R-:W-:-:S04]  /*01e0*/  FSEL R5, R5, 1, !P0 ;  /* 0x3f80000005057808 */ /* 0x000fc80004000000 */
[----:B------:R-:W-:Y:S01]  /*01f0*/  LOP3.LUT R5, R5, 0x80000000, R10, 0xf8, !PT ;  /* 0x8000000005057812 */ /* 0x000fe200078ef80a */
[----:B------:R-:W-:Y:S05]  /*0200*/  BRA `(.L_x_2) ;  /* 0x0000007000007947 */ /* 0x000fea0003800000 */
.L_x_1:
[----:B------:R-:W-:Y:S01]  /*0210*/  MOV R0, 0x3c80f082 ;  /* 0x3c80f08200007802 */ /* 0x000fe20000000f00 */
[----:B------:R-:W-:-:S04]  /*0220*/  FMUL R5, R10, R10 ;  /* 0x0000000a0a057220 */ /* 0x000fc80000400000 */
[----:B------:R-:W-:-:S04]  /*0230*/  FFMA.FTZ R0, R5, R0, -0.052303962409496307373 ;  /* 0xbd563cae05007423 */ /* 0x000fc80000010000 */
[----:B------:R-:W-:-:S04]  /*0240*/  FFMA.FTZ R0, R5, R0, 0.1331529766321182251 ;  /* 0x3e08594105007423 */ /* 0x000fc80000010000 */
[----:B------:R-:W-:-:S04]  /*0250*/  FFMA.FTZ R0, R5, R0, -0.33332768082618713379 ;  /* 0xbeaaa9ed05007423 */ /* 0x000fc80000010000 */
[----:B------:R-:W-:-:S04]  /*0260*/  FFMA.FTZ R5, R5, R0, RZ ;  /* 0x0000000005057223 */ /* 0x000fc800000100ff */
[----:B------:R-:W-:-:S02]  /*0270*/  FFMA.FTZ R5, R10, R5, R10 ;  /* 0x000000050a057223 */ /* 0x000fc4000001000a */
.L_x_2:
[----:B------:R-:W-:Y:S05]  /*0280*/  BSYNC B0 ;  /* 0x0000000000007941 */ /* 0x000fea0003800000 */
.L_x_0:
[----:B------:R-:W-:Y:S01]  /*0290*/  FADD.FTZ R12, |R9|, -RZ ;  /* 0x800000ff090c7221 */ /* 0x000fe20000010200 */
[----:B------:R-:W-:Y:S01]  /*02a0*/  BSSY B0, `(.L_x_3) ;  /* 0x0000015000007945 */ /* 0x000fe20003800000 */
[----:B------:R-:W-:-:S03]  /*02b0*/  FMUL R8, R8, 0.033333335071802139282 ;  /* 0x3d08888908087820 */ /* 0x000fc60000400000 */
[----:B------:R-:W-:-:S13]  /*02c0*/  FSETP.GE.AND P0, PT, R12, 0.60000002384185791016, PT ;  /* 0x3f19999a0c00780b */ /* 0x000fda0003f06000 */
        /* <DEDUP_REMOVED lines=11> */
.L_x_4:
[----:B------:R-:W-:Y:S01]  /*0380*/  MOV R0, 0x3c80f082 ;  /* 0x3c80f08200007802 */ /* 0x000fe20000000f00 */
[----:B------:R-:W-:-:S04]  /*0390*/  FMUL R11, R9, R9 ;  /* 0x00000009090b7220 */ /* 0x000fc80000400000 */
[----:B------:R-:W-:-:S04]  /*03a0*/  FFMA.FTZ R0, R11, R0, -0.052303962409496307373 ;  /* 0xbd563cae0b007423 */ /* 0x000fc80000010000 */
[----:B------:R-:W-:-:S04]  /*03b0*/  FFMA.FTZ R0, R11, R0, 0.1331529766321182251 ;  /* 0x3e0859410b007423 */ /* 0x000fc80000010000 */
[----:B------:R-:W-:-:S04]  /*03c0*/  FFMA.FTZ R0, R11, R0, -0.33332768082618713379 ;  /* 0xbeaaa9ed0b007423 */ /* 0x000fc80000010000 */
[----:B------:R-:W-:-:S04]  /*03d0*/  FFMA.FTZ R0, R11, R0, RZ ;  /* 0x000000000b007223 */ /* 0x000fc800000100ff */
[----:B------:R-:W-:-:S02]  /*03e0*/  FFMA.FTZ R9, R9, R0, R9 ;  /* 0x0000000009097223 */ /* 0x000fc40000010009 */
.L_x_5:
[----:B------:R-:W-:Y:S05]  /*03f0*/  BSYNC B0 ;  /* 0x0000000000007941 */ /* 0x000fea0003800000 */
.L_x_3:
[----:B------:R-:W-:Y:S01]  /*0400*/  FADD.FTZ R12, |R4|, -RZ ;  /* 0x800000ff040c7221 */ /* 0x000fe20000010200 */
[----:B------:R-:W-:Y:S04]  /*0410*/  BSSY B0, `(.L_x_6) ;  /* 0x0000014000007945 */ /* 0x000fe80003800000 */
        /* <DEDUP_REMOVED lines=12> */
.L_x_7:
[----:B------:R-:W-:Y:S01]  /*04e0*/  MOV R0, 0x3c80f082 ;  /* 0x3c80f08200007802 */ /* 0x000fe20000000f00 */
[----:B------:R-:W-:-:S04]  /*04f0*/  FMUL R11, R4, R4 ;  /* 0x00000004040b7220 */ /* 0x000fc80000400000 */
[----:B------:R-:W-:-:S04]  /*0500*/  FFMA.FTZ R0, R11, R0, -0.052303962409496307373 ;  /* 0xbd563cae0b007423 */ /* 0x000fc80000010000 */
[----:B------:R-:W-:-:S04]  /*0510*/  FFMA.FTZ R0, R11, R0, 0.1331529766321182251 ;  /* 0x3e0859410b007423 */ /* 0x000fc80000010000 */
[----:B------:R-:W-:-:S04]  /*0520*/  FFMA.FTZ R0, R11, R0, -0.33332768082618713379 ;  /* 0xbeaaa9ed0b007423 */ /* 0x000fc80000010000 */
[----:B------:R-:W-:-:S04]  /*0530*/  FFMA.FTZ R11, R11, R0, RZ ;  /* 0x000000000b0b7223 */ /* 0x000fc800000100ff */
[----:B------:R-:W-:-:S02]  /*0540*/  FFMA.FTZ R4, R4, R11, R4 ;  /* 0x0000000b04047223 */ /* 0x000fc40000010004 */
.L_x_8:
[----:B------:R-:W-:Y:S05]  /*0550*/  BSYNC B0 ;  /* 0x0000000000007941 */ /* 0x000fea0003800000 */
.L_x_6:
[----:B------:R-:W-:Y:S01]  /*0560*/  FADD.FTZ R13, |R8|, -RZ ;  /* 0x800000ff080d7221 */ /* 0x000fe20000010200 */
[----:B------:R-:W-:Y:S01]  /*0570*/  SHF.L.U32 R10, R6, 0x10, RZ ;  /* 0x00000010060a7819 */ /* 0x000fe200000006ff */
[----:B------:R-:W-:Y:S03]  /*0580*/  BSSY B0, `(.L_x_9) ;  /* 0x0000015000007945 */ /* 0x000fe60003800000 */
        /* <DEDUP_REMOVED lines=13> */
.L_x_10:
[----:B------:R-:W-:Y:S01]  /*0660*/  MOV R0, 0x3c80f082 ;  /* 0x3c80f08200007802 */ /* 0x000fe20000000f00 */
[----:B------:R-:W-:-:S04]  /*0670*/  FMUL R11, R8, R8 ;  /* 0x00000008080b7220 */ /* 0x000fc80000400000 */
[----:B------:R-:W-:-:S04]  /*0680*/  FFMA.FTZ R0, R11, R0, -0.052303962409496307373 ;  /* 0xbd563cae0b007423 */ /* 0x000fc80000010000 */
[----:B------:R-:W-:-:S04]  /*0690*/  FFMA.FTZ R0, R11, R0, 0.1331529766321182251 ;  /* 0x3e0859410b007423 */ /* 0x000fc80000010000 */
[----:B------:R-:W-:-:S04]  /*06a0*/  FFMA.FTZ R0, R11, R0, -0.33332768082618713379 ;  /* 0xbeaaa9ed0b007423 */ /* 0x000fc80000010000 */
[----:B------:R-:W-:-:S04]  /*06b0*/  FFMA.FTZ R11, R11, R0, RZ ;  /* 0x000000000b0b7223 */ /* 0x000fc800000100ff */
[----:B------:R-:W-:-:S02]  /*06c0*/  FFMA.FTZ R8, R8, R11, R8 ;  /* 0x0000000b08087223 */ /* 0x000fc40000010008 */
.L_x_11:
[----:B------:R-:W-:Y:S05]  /*06d0*/  BSYNC B0 ;  /* 0x0000000000007941 */ /* 0x000fea0003800000 */
.L_x_9:
[----:B------:R-:W-:Y:S01]  /*06e0*/  FADD.FTZ R13, |R10|, -RZ ;  /* 0x800000ff0a0d7221 */ /* 0x000fe20000010200 */
[----:B------:R-:W-:Y:S01]  /*06f0*/  PRMT R6, R6, 0x7632, R6 ;  /* 0x0000763206067816 */ /* 0x000fe20000000006 */
[----:B------:R-:W-:Y:S03]  /*0700*/  BSSY B0, `(.L_x_12) ;  /* 0x0000016000007945 */ /* 0x000fe60003800000 */
[----:B------:R-:W-:Y:S02]  /*0710*/  FSETP.GE.AND P0, PT, R13, 0.60000002384185791016, PT ;  /* 0x3f19999a0d00780b */ /* 0x000fe40003f06000 */
[----:B------:R-:W-:-:S05]  /*0720*/  SHF.L.U32 R6, R6, 0x10, RZ ;  /* 0x0000001006067819 */ /* 0x000fca00000006ff */
[----:B------:R-:W-:-:S06]  /*0730*/  FMUL R12, R6, 0.033333335071802139282 ;  /* 0x3d088889060c7820 */ /* 0x000fcc0000400000 */
        /* <DEDUP_REMOVED lines=11> */
.L_x_13:
[----:B------:R-:W-:Y:S01]  /*07f0*/  MOV R0, 0x3c80f082 ;  /* 0x3c80f08200007802 */ /* 0x000fe20000000f00 */
[----:B------:R-:W-:-:S04]  /*0800*/  FMUL R11, R10, R10 ;  /* 0x0000000a0a0b7220 */ /* 0x000fc80000400000 */
[----:B------:R-:W-:-:S04]  /*0810*/  FFMA.FTZ R0, R11, R0, -0.052303962409496307373 ;  /* 0xbd563cae0b007423 */ /* 0x000fc80000010000 */
[----:B------:R-:W-:-:S04]  /*0820*/  FFMA.FTZ R0, R11, R0, 0.1331529766321182251 ;  /* 0x3e0859410b007423 */ /* 0x000fc80000010000 */
[----:B------:R-:W-:-:S04]  /*0830*/  FFMA.FTZ R0, R11, R0, -0.33332768082618713379 ;  /* 0xbeaaa9ed0b007423 */ /* 0x000fc80000010000 */
[----:B------:R-:W-:-:S04]  /*0840*/  FFMA.FTZ R11, R11, R0, RZ ;  /* 0x000000000b0b7223 */ /* 0x000fc800000100ff */
[----:B------:R-:W-:-:S02]  /*0850*/  FFMA.FTZ R6, R11, R10, R10 ;  /* 0x0000000a0b067223 */ /* 0x000fc4000001000a */
.L_x_14:
[----:B------:R-:W-:Y:S05]  /*0860*/  BSYNC B0 ;  /* 0x0000000000007941 */ /* 0x000fea0003800000 */
.L_x_12:
        /* <DEDUP_REMOVED lines=16> */
.L_x_16:
[----:B------:R-:W-:Y:S01]  /*0970*/  MOV R0, 0x3c80f082 ;  /* 0x3c80f08200007802 */ /* 0x000fe20000000f00 */
[----:B------:R-:W-:-:S04]  /*0980*/  FMUL R13, R12, R12 ;  /* 0x0000000c0c0d7220 */ /* 0x000fc80000400000 */
[----:B------:R-:W-:-:S04]  /*0990*/  FFMA.FTZ R0, R13, R0, -0.052303962409496307373 ;  /* 0xbd563cae0d007423 */ /* 0x000fc80000010000 */
[----:B------:R-:W-:-:S04]  /*09a0*/  FFMA.FTZ R0, R13, R0, 0.1331529766321182251 ;  /* 0x3e0859410d007423 */ /* 0x000fc80000010000 */
[----:B------:R-:W-:-:S04]  /*09b0*/  FFMA.FTZ R0, R13, R0, -0.33332768082618713379 ;  /* 0xbeaaa9ed0d007423 */ /* 0x000fc80000010000 */
[----:B------:R-:W-:-:S04]  /*09c0*/  FFMA.FTZ R13, R13, R0, RZ ;  /* 0x000000000d0d7223 */ /* 0x000fc800000100ff */
[----:B------:R-:W-:-:S02]  /*09d0*/  FFMA.FTZ R10, R13, R12, R12 ;  /* 0x0000000c0d0a7223 */ /* 0x000fc4000001000c */
.L_x_17:
[----:B------:R-:W-:Y:S05]  /*09e0*/  BSYNC B0 ;  /* 0x0000000000007941 */ /* 0x000fea0003800000 */
.L_x_15:
        /* <DEDUP_REMOVED lines=17> */
.L_x_19:
[----:B------:R-:W-:Y:S01]  /*0b00*/  MOV R0, 0x3c80f082 ;  /* 0x3c80f08200007802 */ /* 0x000fe20000000f00 */
[----:B------:R-:W-:-:S04]  /*0b10*/  FMUL R13, R11, R11 ;  /* 0x0000000b0b0d7220 */ /* 0x000fc80000400000 */
[----:B------:R-:W-:-:S04]  /*0b20*/  FFMA.FTZ R0, R13, R0, -0.052303962409496307373 ;  /* 0xbd563cae0d007423 */ /* 0x000fc80000010000 */
[----:B------:R-:W-:-:S04]  /*0b30*/  FFMA.FTZ R0, R13, R0, 0.1331529766321182251 ;  /* 0x3e0859410d007423 */ /* 0x000fc80000010000 */
[----:B------:R-:W-:-:S04]  /*0b40*/  FFMA.FTZ R0, R13, R0, -0.33332768082618713379 ;  /* 0xbeaaa9ed0d007423 */ /* 0x000fc80000010000 */
[----:B------:R-:W-:-:S04]  /*0b50*/  FFMA.FTZ R0, R13, R0, RZ ;  /* 0x000000000d007223 */ /* 0x000fc800000100ff */
[----:B------:R-:W-:-:S02]  /*0b60*/  FFMA.FTZ R11, R0, R11, R11 ;  /* 0x0000000b000b7223 */ /* 0x000fc4000001000b */
.L_x_20:
[----:B------:R-:W-:Y:S05]  /*0b70*/  BSYNC B0 ;  /* 0x0000000000007941 */ /* 0x000fea0003800000 */
.L_x_18:
        /* <DEDUP_REMOVED lines=14> */
.L_x_22:
[----:B------:R-:W-:Y:S01]  /*0c60*/  MOV R0, 0x3c80f082 ;  /* 0x3c80f08200007802 */ /* 0x000fe20000000f00 */
[----:B------:R-:W-:-:S04]  /*0c70*/  FMUL R13, R7, R7 ;  /* 0x00000007070d7220 */ /* 0x000fc80000400000 */
[----:B------:R-:W-:-:S04]  /*0c80*/  FFMA.FTZ R0, R13, R0, -0.052303962409496307373 ;  /* 0xbd563cae0d007423 */ /* 0x000fc80000010000 */
[----:B------:R-:W-:-:S04]  /*0c90*/  FFMA.FTZ R0, R13, R0, 0.1331529766321182251 ;  /* 0x3e0859410d007423 */ /* 0x000fc80000010000 */
[----:B------:R-:W-:-:S04]  /*0ca0*/  FFMA.FTZ R0, R13, R0, -0.33332768082618713379 ;  /* 0xbeaaa9ed0d007423 */ /* 0x000fc80000010000 */
[----:B------:R-:W-:-:S04]  /*0cb0*/  FFMA.FTZ R0, R13, R0, RZ ;  /* 0x000000000d007223 */ /* 0x000fc800000100ff */
[----:B------:R-:W-:-:S02]  /*0cc0*/  FFMA.FTZ R7, R0, R7, R7 ;  /* 0x0000000700077223 */ /* 0x000fc40000010007 */
.L_x_23:
[----:B------:R-:W-:Y:S05]  /*0cd0*/  BSYNC B0 ;  /* 0x0000000000007941 */ /* 0x000fea0003800000 */
.L_x_21:
[----:B------:R-:W-:Y:S01]  /*0ce0*/  FMUL R0, R9, 30 ;  /* 0x41f0000009007820 */ /* 0x000fe20000400000 */
[----:B------:R-:W-:Y:S01]  /*0cf0*/  FMUL R9, R8, 30 ;  /* 0x41f0000008097820 */ /* 0x000fe20000400000 */
[----:B------:R-:W-:Y:S01]  /*0d00*/  FMUL R5, R5, 30 ;  /* 0x41f0000005057820 */ /* 0x000fe20000400000 */
[----:B------:R-:W-:Y:S01]  /*0d10*/  FMUL R4, R4, 30 ;  /* 0x41f0000004047820 */ /* 0x000fe20000400000 */
[----:B------:R-:W-:Y:S01]  /*0d20*/  FMUL R6, R6, 30 ;  /* 0x41f0000006067820 */ /* 0x000fe20000400000 */
[----:B------:R-:W-:Y:S01]  /*0d30*/  FMUL R13, R10, 30 ;  /* 0x41f000000a0d7820 */ /* 0x000fe20000400000 */
[----:B------:R-:W-:Y:S01]  /*0d40*/  FMUL R11, R11, 30 ;  /* 0x41f000000b0b7820 */ /* 0x000fe20000400000 */
[----:B------:R-:W-:Y:S01]  /*0d50*/  FMUL R8, R7, 30 ;  /* 0x41f0000007087820 */ /* 0x000fe20000400000 */
[----:B------:R-:W-:Y:S02]  /*0d60*/  F2FP.BF16.F32.PACK_AB R16, R0, R5 ;  /* 0x000000050010723e */ /* 0x000fe400000010ff */
[----:B------:R-:W-:-:S02]  /*0d70*/  F2FP.BF16.F32.PACK_AB R17, R9, R4 ;  /* 0x000000040911723e */ /* 0x000fc400000010ff */
[----:B------:R-:W-:Y:S02]  /*0d80*/  F2FP.BF16.F32.PACK_AB R18, R13, R6 ;  /* 0x000000060d12723e */ /* 0x000fe400000010ff */
[----:B------:R-:W-:-:S05]  /*0d90*/  F2FP.BF16.F32.PACK_AB R19, R8, R11 ;  /* 0x0000000b0813723e */ /* 0x000fca00000010ff */
[----:B------:R-:W-:Y:S01]  /*0da0*/  STG.E.128 [R2.64], R16 ;  /* 0x0000001002007986 */ /* 0x000fe2000c101d04 */
[----:B------:R-:W-:Y:S05]  /*0db0*/  EXIT ;  /* 0x000000000000794d */ /* 0x000fea0003800000 */
.L_x_24:
[----:B------:R-:W-:-:S00]  /*0dc0*/  BRA `(.L_x_24) ;  /* 0xfffffff000007947 */ /* 0x000fc0000383ffff */
[----:B------:R-:W-:-:S00]  /*0dd0*/  NOP ;  /* 0x0000000000007918 */ /* 0x000fc00000000000 */
        /* <DEDUP_REMOVED lines=10> */
.L_x_25:


//--------------------- .nv.global.init           --------------------------
	.section	.nv.global.init,"aw",@progbits
.nv.global.init:
	.type		_$_str,@object
	.size		_$_str,(.L_0 - _$_str)
_$_str:
        /*0000*/ 	.byte	0x5f, 0x5f, 0x43, 0x55, 0x44, 0x41, 0x5f, 0x46, 0x54, 0x5a, 0x00
.L_0:
